//
// Generated by NVIDIA NVVM Compiler
//
// Compiler Build ID: CL-36424714
// Cuda compilation tools, release 13.0, V13.0.88
// Based on NVVM 20.0.0
//

.version 9.0
.target sm_100
.address_size 64

	// .globl	_Z9cuda_axpyIfEviT_PKS0_iPS0_i

.visible .entry _Z9cuda_axpyIfEviT_PKS0_iPS0_i(
	.param .u32 _Z9cuda_axpyIfEviT_PKS0_iPS0_i_param_0,
	.param .f32 _Z9cuda_axpyIfEviT_PKS0_iPS0_i_param_1,
	.param .u64 .ptr .align 1 _Z9cuda_axpyIfEviT_PKS0_iPS0_i_param_2,
	.param .u32 _Z9cuda_axpyIfEviT_PKS0_iPS0_i_param_3,
	.param .u64 .ptr .align 1 _Z9cuda_axpyIfEviT_PKS0_iPS0_i_param_4,
	.param .u32 _Z9cuda_axpyIfEviT_PKS0_iPS0_i_param_5
)
{
	.reg .pred 	%p<2>;
	.reg .b32 	%r<10>;
	.reg .b32 	%f<5>;
	.reg .b64 	%rd<9>;

	ld.param.u32 	%r4, [_Z9cuda_axpyIfEviT_PKS0_iPS0_i_param_0];
	ld.param.f32 	%f1, [_Z9cuda_axpyIfEviT_PKS0_iPS0_i_param_1];
	ld.param.u64 	%rd1, [_Z9cuda_axpyIfEviT_PKS0_iPS0_i_param_2];
	ld.param.u32 	%r2, [_Z9cuda_axpyIfEviT_PKS0_iPS0_i_param_3];
	ld.param.u64 	%rd2, [_Z9cuda_axpyIfEviT_PKS0_iPS0_i_param_4];
	ld.param.u32 	%r3, [_Z9cuda_axpyIfEviT_PKS0_iPS0_i_param_5];
	mov.u32 	%r5, %ctaid.x;
	mov.u32 	%r6, %ntid.x;
	mov.u32 	%r7, %tid.x;
	mad.lo.s32 	%r1, %r5, %r6, %r7;
	setp.ge.s32 	%p1, %r1, %r4;
	@%p1 bra 	$L__BB0_2;
	cvta.to.global.u64 	%rd3, %rd1;
	cvta.to.global.u64 	%rd4, %rd2;
	mul.lo.s32 	%r8, %r2, %r1;
	mul.wide.s32 	%rd5, %r8, 4;
	add.s64 	%rd6, %rd3, %rd5;
	ld.global.f32 	%f2, [%rd6];
	mul.lo.s32 	%r9, %r3, %r1;
	mul.wide.s32 	%rd7, %r9, 4;
	add.s64 	%rd8, %rd4, %rd7;
	ld.global.f32 	%f3, [%rd8];
	fma.rn.f32 	%f4, %f1, %f2, %f3;
	st.global.f32 	[%rd8], %f4;
$L__BB0_2:
	ret;

}


// ===== COMPILED SASS (sm_100) =====

	.target	sm_100

	.elftype	@"ET_EXEC"


//--------------------- .note.nv.tkinfo           --------------------------
	.section	.note.nv.tkinfo,"",@"SHT_NOTE"
	.sectionflags	@"SHF_NOTE_NV_TKINFO"
	.tkinfo
        /*0018*/ 	.word	0x00000002
        /*0030*/ 	.string	""
        /*0030*/ 	.string	"ptxas"
        /*0030*/ 	.string	"Cuda compilation tools, release 13.0, V13.0.88"
        /*0030*/ 	.string	"Build cuda_13.0.r13.0/compiler.36424714_0"
        /*0030*/ 	.string	"-arch sm_100 -m 64 "



//--------------------- .note.nv.cuinfo           --------------------------
	.section	.note.nv.cuinfo,"",@"SHT_NOTE"
	.sectionflags	@"SHF_NOTE_NV_CUINFO"
        /*0018*/ 	.short	0x0002
        /*001a*/ 	.short	0x0064
        /*001c*/ 	.short	0x0082
	.zero		2


//--------------------- .nv.info                  --------------------------
	.section	.nv.info,"",@"SHT_CUDA_INFO"
	.align	4


	//----- nvinfo : EIATTR_REGCOUNT
	.align		4
        /*0000*/ 	.byte	0x04, 0x2f
        /*0002*/ 	.short	(.L_1 - .L_0)
	.align		4
.L_0:
        /*0004*/ 	.word	index@(_Z9cuda_axpyIfEviT_PKS0_iPS0_i)
        /*0008*/ 	.word	0x0000000c


	//----- nvinfo : EIATTR_FRAME_SIZE
	.align		4
.L_1:
        /*000c*/ 	.byte	0x04, 0x11
        /*000e*/ 	.short	(.L_3 - .L_2)
	.align		4
.L_2:
        /*0010*/ 	.word	index@(_Z9cuda_axpyIfEviT_PKS0_iPS0_i)
        /*0014*/ 	.word	0x00000000


	//----- nvinfo : EIATTR_MIN_STACK_SIZE
	.align		4
.L_3:
        /*0018*/ 	.byte	0x04, 0x12
        /*001a*/ 	.short	(.L_5 - .L_4)
	.align		4
.L_4:
        /*001c*/ 	.word	index@(_Z9cuda_axpyIfEviT_PKS0_iPS0_i)
        /*0020*/ 	.word	0x00000000
.L_5:


//--------------------- .nv.compat                --------------------------
	.section	.nv.compat,"",@"SHT_CUDA_COMPAT_INFO"
	.align	4
        /*0000*/ 	.byte	0x02, 0x09, 0x00, 0x00, 0x02, 0x02, 0x01, 0x00, 0x02, 0x05, 0x05, 0x00, 0x03, 0x07, 0x01, 0x01
        /*0010*/ 	.byte	0x02, 0x03, 0x00, 0x00, 0x02, 0x06, 0x01, 0x00, 0x04, 0x0b, 0x08, 0x00, 0x09, 0x00, 0x00, 0x00
        /*0020*/ 	.byte	0x00, 0x00, 0x00, 0x00


//--------------------- .nv.info._Z9cuda_axpyIfEviT_PKS0_iPS0_i --------------------------
	.section	.nv.info._Z9cuda_axpyIfEviT_PKS0_iPS0_i,"",@"SHT_CUDA_INFO"
	.sectionflags	@""
	.align	4


	//----- nvinfo : EIATTR_CUDA_API_VERSION
	.align		4
        /*0000*/ 	.byte	0x04, 0x37
        /*0002*/ 	.short	(.L_7 - .L_6)
.L_6:
        /*0004*/ 	.word	0x00000082


	//----- nvinfo : EIATTR_KPARAM_INFO
	.align		4
.L_7:
        /*0008*/ 	.byte	0x04, 0x17
        /*000a*/ 	.short	(.L_9 - .L_8)
.L_8:
        /*000c*/ 	.word	0x00000000
        /*0010*/ 	.short	0x0005
        /*0012*/ 	.short	0x0020
        /*0014*/ 	.byte	0x00, 0xf0, 0x11, 0x00


	//----- nvinfo : EIATTR_KPARAM_INFO
	.align		4
.L_9:
        /*0018*/ 	.byte	0x04, 0x17
        /*001a*/ 	.short	(.L_11 - .L_10)
.L_10:
        /*001c*/ 	.word	0x00000000
        /*0020*/ 	.short	0x0004
        /*0022*/ 	.short	0x0018
        /*0024*/ 	.byte	0x00, 0xf5, 0x21, 0x00


	//----- nvinfo : EIATTR_KPARAM_INFO
	.align		4
.L_11:
        /*0028*/ 	.byte	0x04, 0x17
        /*002a*/ 	.short	(.L_13 - .L_12)
.L_12:
        /*002c*/ 	.word	0x00000000
        /*0030*/ 	.short	0x0003
        /*0032*/ 	.short	0x0010
        /*0034*/ 	.byte	0x00, 0xf0, 0x11, 0x00


	//----- nvinfo : EIATTR_KPARAM_INFO
	.align		4
.L_13:
        /*0038*/ 	.byte	0x04, 0x17
        /*003a*/ 	.short	(.L_15 - .L_14)
.L_14:
        /*003c*/ 	.word	0x00000000
        /*0040*/ 	.short	0x0002
        /*0042*/ 	.short	0x0008
        /*0044*/ 	.byte	0x00, 0xf5, 0x21, 0x00


	//----- nvinfo : EIATTR_KPARAM_INFO
	.align		4
.L_15:
        /*0048*/ 	.byte	0x04, 0x17
        /*004a*/ 	.short	(.L_17 - .L_16)
.L_16:
        /*004c*/ 	.word	0x00000000
        /*0050*/ 	.short	0x0001
        /*0052*/ 	.short	0x0004
        /*0054*/ 	.byte	0x00, 0xf0, 0x11, 0x00


	//----- nvinfo : EIATTR_KPARAM_INFO
	.align		4
.L_17:
        /*0058*/ 	.byte	0x04, 0x17
        /*005a*/ 	.short	(.L_19 - .L_18)
.L_18:
        /*005c*/ 	.word	0x00000000
        /*0060*/ 	.short	0x0000
        /*0062*/ 	.short	0x0000
        /*0064*/ 	.byte	0x00, 0xf0, 0x11, 0x00


	//----- nvinfo : EIATTR_SPARSE_MMA_MASK
	.align		4
.L_19:
        /*0068*/ 	.byte	0x03, 0x50
        /*006a*/ 	.short	0x0000


	//----- nvinfo : EIATTR_MAXREG_COUNT
	.align		4
        /*006c*/ 	.byte	0x03, 0x1b
        /*006e*/ 	.short	0x00ff


	//----- nvinfo : EIATTR_MERCURY_ISA_VERSION
	.align		4
        /*0070*/ 	.byte	0x03, 0x5f
        /*0072*/ 	.short	0x0101


	//----- nvinfo : EIATTR_VRC_CTA_INIT_COUNT
	.align		4
        /*0074*/ 	.byte	0x02, 0x4a
	.zero		1
	.zero		1


	//----- nvinfo : EIATTR_EXIT_INSTR_OFFSETS
	.align		4
        /*0078*/ 	.byte	0x04, 0x1c
        /*007a*/ 	.short	(.L_21 - .L_20)


	//   ....[0]....
.L_20:
        /*007c*/ 	.word	0x00000070


	//   ....[1]....
        /*0080*/ 	.word	0x00000160


	//----- nvinfo : EIATTR_CBANK_PARAM_SIZE
	.align		4
.L_21:
        /*0084*/ 	.byte	0x03, 0x19
        /*0086*/ 	.short	0x0024


	//----- nvinfo : EIATTR_PARAM_CBANK
	.align		4
        /*0088*/ 	.byte	0x04, 0x0a
        /*008a*/ 	.short	(.L_23 - .L_22)
	.align		4
.L_22:
        /*008c*/ 	.word	index@(.nv.constant0._Z9cuda_axpyIfEviT_PKS0_iPS0_i)
        /*0090*/ 	.short	0x0380
        /*0092*/ 	.short	0x0024


	//----- nvinfo : EIATTR_SW_WAR
	.align		4
.L_23:
        /*0094*/ 	.byte	0x04, 0x36
        /*0096*/ 	.short	(.L_25 - .L_24)
.L_24:
        /*0098*/ 	.word	0x00000008
.L_25:


//--------------------- .nv.callgraph             --------------------------
	.section	.nv.callgraph,"",@"SHT_CUDA_CALLGRAPH"
	.align	4
	.sectionentsize	8
	.align		4
        /*0000*/ 	.word	0x00000000
	.align		4
        /*0004*/ 	.word	0xffffffff
	.align		4
        /*0008*/ 	.word	0x00000000
	.align		4
        /*000c*/ 	.word	0xfffffffe
	.align		4
        /*0010*/ 	.word	0x00000000
	.align		4
        /*0014*/ 	.word	0xfffffffd
	.align		4
        /*0018*/ 	.word	0x00000000
	.align		4
        /*001c*/ 	.word	0xfffffffc


//--------------------- .text._Z9cuda_axpyIfEviT_PKS0_iPS0_i --------------------------
	.section	.text._Z9cuda_axpyIfEviT_PKS0_iPS0_i,"ax",@progbits
	.align	128
        .global         _Z9cuda_axpyIfEviT_PKS0_iPS0_i
        .type           _Z9cuda_axpyIfEviT_PKS0_iPS0_i,@function
        .size           _Z9cuda_axpyIfEviT_PKS0_iPS0_i,(.L_x_1 - _Z9cuda_axpyIfEviT_PKS0_iPS0_i)
        .other          _Z9cuda_axpyIfEviT_PKS0_iPS0_i,@"STO_CUDA_ENTRY STV_DEFAULT"
_Z9cuda_axpyIfEviT_PKS0_iPS0_i:
.text._Z9cuda_axpyIfEviT_PKS0_iPS0_i:
[----:B------:R-:W-:Y:S01]  /*0000*/  LDC R1, c[0x0][0x37c] ;  /* 0x0000df00ff017b82 */ /* 0x000fe20000000800 */
[----:B------:R-:W0:Y:S07]  /*0010*/  S2R R3, SR_TID.X ;  /* 0x0000000000037919 */ /* 0x000e2e0000002100 */
[----:B------:R-:W0:Y:S01]  /*0020*/  S2UR UR4, SR_CTAID.X ;  /* 0x00000000000479c3 */ /* 0x000e220000002500 */
[----:B------:R-:W1:Y:S07]  /*0030*/  LDCU UR5, c[0x0][0x380] ;  /* 0x00007000ff0577ac */ /* 0x000e6e0008000800 */
[----:B------:R-:W0:Y:S02]  /*0040*/  LDC R0, c[0x0][0x360] ;  /* 0x0000d800ff007b82 */ /* 0x000e240000000800 */
[----:B0-----:R-:W-:-:S05]  /*0050*/  IMAD R0, R0, UR4, R3 ;  /* 0x0000000400007c24 */ /* 0x001fca000f8e0203 */
[----:B-1----:R-:W-:-:S13]  /*0060*/  ISETP.GE.AND P0, PT, R0, UR5, PT ;  /* 0x0000000500007c0c */ /* 0x002fda000bf06270 */
[----:B------:R-:W-:Y:S05]  /*0070*/  @P0 EXIT ;  /* 0x000000000000094d */ /* 0x000fea0003800000 */
[----:B------:R-:W0:Y:S01]  /*0080*/  LDC.64 R2, c[0x0][0x388] ;  /* 0x0000e200ff027b82 */ /* 0x000e220000000a00 */
[----:B------:R-:W1:Y:S01]  /*0090*/  LDCU UR6, c[0x0][0x390] ;  /* 0x00007200ff0677ac */ /* 0x000e620008000800 */
[----:B------:R-:W2:Y:S06]  /*00a0*/  LDCU UR7, c[0x0][0x3a0] ;  /* 0x00007400ff0777ac */ /* 0x000eac0008000800 */
[----:B------:R-:W3:Y:S01]  /*00b0*/  LDC.64 R4, c[0x0][0x398] ;  /* 0x0000e600ff047b82 */ /* 0x000ee20000000a00 */
[----:B------:R-:W4:Y:S01]  /*00c0*/  LDCU.64 UR4, c[0x0][0x358] ;  /* 0x00006b00ff0477ac */ /* 0x000f220008000a00 */
[C---:B-1----:R-:W-:Y:S01]  /*00d0*/  IMAD R7, R0.reuse, UR6, RZ ;  /* 0x0000000600077c24 */ /* 0x042fe2000f8e02ff */
[----:B------:R-:W1:Y:S01]  /*00e0*/  LDCU UR6, c[0x0][0x384] ;  /* 0x00007080ff0677ac */ /* 0x000e620008000800 */
[----:B--2---:R-:W-:-:S02]  /*00f0*/  IMAD R9, R0, UR7, RZ ;  /* 0x0000000700097c24 */ /* 0x004fc4000f8e02ff */
[----:B0-----:R-:W-:-:S06]  /*0100*/  IMAD.WIDE R2, R7, 0x4, R2 ;  /* 0x0000000407027825 */ /* 0x001fcc00078e0202 */
[----:B----4-:R-:W1:Y:S01]  /*0110*/  LDG.E R2, desc[UR4][R2.64] ;  /* 0x0000000402027981 */ /* 0x010e62000c1e1900 */
[----:B---3--:R-:W-:-:S05]  /*0120*/  IMAD.WIDE R4, R9, 0x4, R4 ;  /* 0x0000000409047825 */ /* 0x008fca00078e0204 */
[----:B------:R-:W1:Y:S02]  /*0130*/  LDG.E R7, desc[UR4][R4.64] ;  /* 0x0000000404077981 */ /* 0x000e64000c1e1900 */
[----:B-1----:R-:W-:-:S05]  /*0140*/  FFMA R7, R2, UR6, R7 ;  /* 0x0000000602077c23 */ /* 0x002fca0008000007 */
[----:B------:R-:W-:Y:S01]  /*0150*/  STG.E desc[UR4][R4.64], R7 ;  /* 0x0000000704007986 */ /* 0x000fe2000c101904 */
[----:B------:R-:W-:Y:S05]  /*0160*/  EXIT ;  /* 0x000000000000794d */ /* 0x000fea0003800000 */
.L_x_0:
[----:B------:R-:W-:-:S00]  /*0170*/  BRA `(.L_x_0) ;  /* 0xfffffffc00fc7947 */ /* 0x000fc0000383ffff */
[----:B------:R-:W-:-:S00]  /*0180*/  NOP ;  /* 0x0000000000007918 */ /* 0x000fc00000000000 */
[----:B------:R-:W-:-:S00]  /*0190*/  NOP ;  /* 0x0000000000007918 */ /* 0x000fc00000000000 */
[----:B------:R-:W-:-:S00]  /*01a0*/  NOP ;  /* 0x0000000000007918 */ /* 0x000fc00000000000 */
[----:B------:R-:W-:-:S00]  /*01b0*/  NOP ;  /* 0x0000000000007918 */ /* 0x000fc00000000000 */
[----:B------:R-:W-:-:S00]  /*01c0*/  NOP ;  /* 0x0000000000007918 */ /* 0x000fc00000000000 */
[----:B------:R-:W-:-:S00]  /*01d0*/  NOP ;  /* 0x0000000000007918 */ /* 0x000fc00000000000 */
[----:B------:R-:W-:-:S00]  /*01e0*/  NOP ;  /* 0x0000000000007918 */ /* 0x000fc00000000000 */
[----:B------:R-:W-:-:S00]  /*01f0*/  NOP ;  /* 0x0000000000007918 */ /* 0x000fc00000000000 */
.L_x_1:


//--------------------- .nv.shared.reserved.0     --------------------------
	.section	.nv.shared.reserved.0,"aw",@nobits
	.weak		__nv_reservedSMEM_offset_0_alias
	.size		__nv_reservedSMEM_offset_0_alias, 0, 64
	.other		__nv_reservedSMEM_offset_0_alias,@"STO_CUDA_RESERVED_SHARED STV_DEFAULT"
__nv_reservedSMEM_offset_0_alias:
	.zero		0
	.zero		64


//--------------------- .nv.constant0._Z9cuda_axpyIfEviT_PKS0_iPS0_i --------------------------
	.section	.nv.constant0._Z9cuda_axpyIfEviT_PKS0_iPS0_i,"a",@progbits
	.sectionflags	@""
	.align	4
.nv.constant0._Z9cuda_axpyIfEviT_PKS0_iPS0_i:
	.zero		932


//--------------------- SYMBOLS --------------------------

	.type		.nv.reservedSmem.offset0,@object
	.size		.nv.reservedSmem.offset0,0x4
